//
// Generated by NVIDIA NVVM Compiler
//
// Compiler Build ID: CL-36424714
// Cuda compilation tools, release 13.0, V13.0.88
// Based on NVVM 20.0.0
//

.version 9.0
.target sm_100
.address_size 64

	// .globl	_Z24game_of_life_step_kernelPKmPmi

.visible .entry _Z24game_of_life_step_kernelPKmPmi(
	.param .u64 .ptr .align 1 _Z24game_of_life_step_kernelPKmPmi_param_0,
	.param .u64 .ptr .align 1 _Z24game_of_life_step_kernelPKmPmi_param_1,
	.param .u32 _Z24game_of_life_step_kernelPKmPmi_param_2
)
{
	.reg .pred 	%p<14>;
	.reg .b16 	%rs<3>;
	.reg .b32 	%r<15>;
	.reg .b64 	%rd<123>;

	ld.param.u64 	%rd23, [_Z24game_of_life_step_kernelPKmPmi_param_0];
	ld.param.u64 	%rd22, [_Z24game_of_life_step_kernelPKmPmi_param_1];
	ld.param.u32 	%r6, [_Z24game_of_life_step_kernelPKmPmi_param_2];
	cvta.to.global.u64 	%rd1, %rd23;
	mov.u32 	%r7, %ctaid.x;
	mov.u32 	%r8, %ntid.x;
	mov.u32 	%r9, %tid.x;
	mad.lo.s32 	%r1, %r7, %r8, %r9;
	mul.lo.s32 	%r10, %r6, %r6;
	setp.ge.s32 	%p1, %r1, %r10;
	@%p1 bra 	$L__BB0_18;
	div.s32 	%r2, %r1, %r6;
	mul.lo.s32 	%r11, %r2, %r6;
	sub.s32 	%r3, %r1, %r11;
	setp.lt.s32 	%p2, %r3, 1;
	add.s32 	%r4, %r3, 1;
	add.s32 	%r5, %r2, 1;
	mul.wide.s32 	%rd25, %r1, 8;
	add.s64 	%rd2, %rd1, %rd25;
	ld.global.nc.u64 	%rd3, [%rd2];
	mov.b64 	%rd115, 0;
	@%p2 bra 	$L__BB0_3;
	ld.global.nc.u64 	%rd115, [%rd2+-8];
$L__BB0_3:
	setp.ge.s32 	%p3, %r4, %r6;
	mov.b64 	%rd116, 0;
	@%p3 bra 	$L__BB0_5;
	ld.global.nc.u64 	%rd116, [%rd2+8];
$L__BB0_5:
	setp.lt.s32 	%p4, %r2, 1;
	sub.s32 	%r12, %r1, %r6;
	mul.wide.s32 	%rd28, %r12, 8;
	add.s64 	%rd8, %rd1, %rd28;
	mov.b64 	%rd117, 0;
	@%p4 bra 	$L__BB0_7;
	ld.global.nc.u8 	%rs1, [%rd8+7];
	cvt.u64.u8 	%rd117, %rs1;
$L__BB0_7:
	setp.ge.s32 	%p5, %r5, %r6;
	mul.wide.s32 	%rd30, %r6, 8;
	add.s64 	%rd11, %rd2, %rd30;
	mov.b64 	%rd118, 0;
	@%p5 bra 	$L__BB0_9;
	ld.global.nc.u64 	%rd31, [%rd11];
	shl.b64 	%rd118, %rd31, 56;
$L__BB0_9:
	mov.b64 	%rd119, 0;
	min.s32 	%r13, %r2, %r3;
	setp.lt.s32 	%p6, %r13, 1;
	@%p6 bra 	$L__BB0_11;
	ld.global.nc.u64 	%rd33, [%rd8+-8];
	shr.u64 	%rd119, %rd33, 63;
$L__BB0_11:
	setp.lt.s32 	%p7, %r2, 1;
	setp.ge.s32 	%p8, %r4, %r6;
	mov.b64 	%rd120, 0;
	or.pred  	%p9, %p7, %p8;
	@%p9 bra 	$L__BB0_13;
	ld.global.nc.u8 	%rs2, [%rd8+15];
	cvt.u64.u8 	%rd120, %rs2;
$L__BB0_13:
	setp.ge.s32 	%p10, %r5, %r6;
	setp.lt.s32 	%p11, %r3, 1;
	mov.b64 	%rd121, 0;
	or.pred  	%p12, %p10, %p11;
	@%p12 bra 	$L__BB0_15;
	ld.global.nc.u64 	%rd36, [%rd11+-8];
	shl.b64 	%rd121, %rd36, 56;
$L__BB0_15:
	max.s32 	%r14, %r5, %r4;
	setp.ge.s32 	%p13, %r14, %r6;
	mov.b64 	%rd122, 0;
	@%p13 bra 	$L__BB0_17;
	ld.global.nc.u64 	%rd38, [%rd11+8];
	shl.b64 	%rd122, %rd38, 63;
$L__BB0_17:
	shr.u64 	%rd39, %rd3, 8;
	or.b64  	%rd40, %rd117, %rd39;
	shl.b64 	%rd41, %rd3, 8;
	or.b64  	%rd42, %rd118, %rd41;
	shr.u64 	%rd43, %rd115, 15;
	shl.b64 	%rd44, %rd115, 8;
	or.b64  	%rd45, %rd121, %rd44;
	shr.u64 	%rd46, %rd116, 8;
	or.b64  	%rd47, %rd120, %rd46;
	shl.b64 	%rd48, %rd116, 15;
	shl.b64 	%rd49, %rd40, 1;
	and.b64  	%rd50, %rd49, 71775015237779198;
	and.b64  	%rd51, %rd43, 282578800148737;
	or.b64  	%rd52, %rd50, %rd51;
	or.b64  	%rd53, %rd52, %rd119;
	shr.u64 	%rd54, %rd40, 1;
	and.b64  	%rd55, %rd54, 35887507618889599;
	shl.b64 	%rd56, %rd47, 7;
	and.b64  	%rd57, %rd56, 36170086419038336;
	or.b64  	%rd58, %rd57, %rd55;
	shl.b64 	%rd59, %rd3, 1;
	and.b64  	%rd60, %rd59, -72340172838076674;
	shr.u64 	%rd61, %rd115, 7;
	and.b64  	%rd62, %rd61, 72340172838076673;
	or.b64  	%rd63, %rd62, %rd60;
	shr.u64 	%rd64, %rd3, 1;
	and.b64  	%rd65, %rd64, 9187201950435737471;
	shl.b64 	%rd66, %rd116, 7;
	and.b64  	%rd67, %rd66, -9187201950435737472;
	or.b64  	%rd68, %rd67, %rd65;
	shl.b64 	%rd69, %rd42, 1;
	and.b64  	%rd70, %rd69, -72340172838076928;
	shr.u64 	%rd71, %rd45, 7;
	and.b64  	%rd72, %rd71, 72340172838076672;
	or.b64  	%rd73, %rd72, %rd70;
	shr.u64 	%rd74, %rd42, 1;
	and.b64  	%rd75, %rd74, 9187201950435737344;
	and.b64  	%rd76, %rd48, -9187201950435737600;
	or.b64  	%rd77, %rd75, %rd76;
	or.b64  	%rd78, %rd77, %rd122;
	xor.b64  	%rd79, %rd53, %rd40;
	xor.b64  	%rd80, %rd79, %rd58;
	or.b64  	%rd81, %rd58, %rd40;
	and.b64  	%rd82, %rd81, %rd53;
	and.b64  	%rd83, %rd58, %rd40;
	or.b64  	%rd84, %rd82, %rd83;
	xor.b64  	%rd85, %rd68, %rd63;
	and.b64  	%rd86, %rd68, %rd63;
	xor.b64  	%rd87, %rd73, %rd42;
	xor.b64  	%rd88, %rd87, %rd78;
	or.b64  	%rd89, %rd78, %rd42;
	and.b64  	%rd90, %rd89, %rd73;
	and.b64  	%rd91, %rd78, %rd42;
	or.b64  	%rd92, %rd90, %rd91;
	and.b64  	%rd93, %rd80, %rd85;
	xor.b64  	%rd94, %rd80, %rd85;
	xor.b64  	%rd95, %rd84, %rd86;
	xor.b64  	%rd96, %rd95, %rd93;
	or.b64  	%rd97, %rd93, %rd86;
	and.b64  	%rd98, %rd84, %rd97;
	and.b64  	%rd99, %rd88, %rd94;
	xor.b64  	%rd100, %rd88, %rd94;
	xor.b64  	%rd101, %rd99, %rd96;
	xor.b64  	%rd102, %rd101, %rd92;
	and.b64  	%rd103, %rd92, %rd96;
	or.b64  	%rd104, %rd92, %rd95;
	and.b64  	%rd105, %rd104, %rd99;
	or.b64  	%rd106, %rd105, %rd103;
	xor.b64  	%rd107, %rd98, %rd106;
	not.b64 	%rd108, %rd107;
	or.b64  	%rd109, %rd100, %rd3;
	and.b64  	%rd110, %rd102, %rd109;
	and.b64  	%rd111, %rd110, %rd108;
	cvta.to.global.u64 	%rd112, %rd22;
	add.s64 	%rd114, %rd112, %rd25;
	st.global.u64 	[%rd114], %rd111;
$L__BB0_18:
	ret;

}


// ===== COMPILED SASS (sm_100) =====

	.target	sm_100

	.elftype	@"ET_EXEC"


//--------------------- .note.nv.tkinfo           --------------------------
	.section	.note.nv.tkinfo,"",@"SHT_NOTE"
	.sectionflags	@"SHF_NOTE_NV_TKINFO"
	.tkinfo
        /*0018*/ 	.word	0x00000002
        /*0030*/ 	.string	""
        /*0030*/ 	.string	"ptxas"
        /*0030*/ 	.string	"Cuda compilation tools, release 13.0, V13.0.88"
        /*0030*/ 	.string	"Build cuda_13.0.r13.0/compiler.36424714_0"
        /*0030*/ 	.string	"-arch sm_100 -m 64 "



//--------------------- .note.nv.cuinfo           --------------------------
	.section	.note.nv.cuinfo,"",@"SHT_NOTE"
	.sectionflags	@"SHF_NOTE_NV_CUINFO"
        /*0018*/ 	.short	0x0002
        /*001a*/ 	.short	0x0064
        /*001c*/ 	.short	0x0082
	.zero		2


//--------------------- .nv.info                  --------------------------
	.section	.nv.info,"",@"SHT_CUDA_INFO"
	.align	4


	//----- nvinfo : EIATTR_REGCOUNT
	.align		4
        /*0000*/ 	.byte	0x04, 0x2f
        /*0002*/ 	.short	(.L_1 - .L_0)
	.align		4
.L_0:
        /*0004*/ 	.word	index@(_Z24game_of_life_step_kernelPKmPmi)
        /*0008*/ 	.word	0x0000001e


	//----- nvinfo : EIATTR_FRAME_SIZE
	.align		4
.L_1:
        /*000c*/ 	.byte	0x04, 0x11
        /*000e*/ 	.short	(.L_3 - .L_2)
	.align		4
.L_2:
        /*0010*/ 	.word	index@(_Z24game_of_life_step_kernelPKmPmi)
        /*0014*/ 	.word	0x00000000


	//----- nvinfo : EIATTR_MIN_STACK_SIZE
	.align		4
.L_3:
        /*0018*/ 	.byte	0x04, 0x12
        /*001a*/ 	.short	(.L_5 - .L_4)
	.align		4
.L_4:
        /*001c*/ 	.word	index@(_Z24game_of_life_step_kernelPKmPmi)
        /*0020*/ 	.word	0x00000000
.L_5:


//--------------------- .nv.compat                --------------------------
	.section	.nv.compat,"",@"SHT_CUDA_COMPAT_INFO"
	.align	4
        /*0000*/ 	.byte	0x02, 0x09, 0x00, 0x00, 0x02, 0x02, 0x01, 0x00, 0x02, 0x05, 0x05, 0x00, 0x03, 0x07, 0x01, 0x01
        /*0010*/ 	.byte	0x02, 0x03, 0x00, 0x00, 0x02, 0x06, 0x01, 0x00, 0x04, 0x0b, 0x08, 0x00, 0x09, 0x00, 0x00, 0x00
        /*0020*/ 	.byte	0x00, 0x00, 0x00, 0x00


//--------------------- .nv.info._Z24game_of_life_step_kernelPKmPmi --------------------------
	.section	.nv.info._Z24game_of_life_step_kernelPKmPmi,"",@"SHT_CUDA_INFO"
	.sectionflags	@""
	.align	4


	//----- nvinfo : EIATTR_CUDA_API_VERSION
	.align		4
        /*0000*/ 	.byte	0x04, 0x37
        /*0002*/ 	.short	(.L_7 - .L_6)
.L_6:
        /*0004*/ 	.word	0x00000082


	//----- nvinfo : EIATTR_KPARAM_INFO
	.align		4
.L_7:
        /*0008*/ 	.byte	0x04, 0x17
        /*000a*/ 	.short	(.L_9 - .L_8)
.L_8:
        /*000c*/ 	.word	0x00000000
        /*0010*/ 	.short	0x0002
        /*0012*/ 	.short	0x0010
        /*0014*/ 	.byte	0x00, 0xf0, 0x11, 0x00


	//----- nvinfo : EIATTR_KPARAM_INFO
	.align		4
.L_9:
        /*0018*/ 	.byte	0x04, 0x17
        /*001a*/ 	.short	(.L_11 - .L_10)
.L_10:
        /*001c*/ 	.word	0x00000000
        /*0020*/ 	.short	0x0001
        /*0022*/ 	.short	0x0008
        /*0024*/ 	.byte	0x00, 0xf5, 0x21, 0x00


	//----- nvinfo : EIATTR_KPARAM_INFO
	.align		4
.L_11:
        /*0028*/ 	.byte	0x04, 0x17
        /*002a*/ 	.short	(.L_13 - .L_12)
.L_12:
        /*002c*/ 	.word	0x00000000
        /*0030*/ 	.short	0x0000
        /*0032*/ 	.short	0x0000
        /*0034*/ 	.byte	0x00, 0xf5, 0x21, 0x00


	//----- nvinfo : EIATTR_SPARSE_MMA_MASK
	.align		4
.L_13:
        /*0038*/ 	.byte	0x03, 0x50
        /*003a*/ 	.short	0x0000


	//----- nvinfo : EIATTR_MAXREG_COUNT
	.align		4
        /*003c*/ 	.byte	0x03, 0x1b
        /*003e*/ 	.short	0x00ff


	//----- nvinfo : EIATTR_MERCURY_ISA_VERSION
	.align		4
        /*0040*/ 	.byte	0x03, 0x5f
        /*0042*/ 	.short	0x0101


	//----- nvinfo : EIATTR_VRC_CTA_INIT_COUNT
	.align		4
        /*0044*/ 	.byte	0x02, 0x4a
	.zero		1
	.zero		1


	//----- nvinfo : EIATTR_EXIT_INSTR_OFFSETS
	.align		4
        /*0048*/ 	.byte	0x04, 0x1c
        /*004a*/ 	.short	(.L_15 - .L_14)


	//   ....[0]....
.L_14:
        /*004c*/ 	.word	0x00000080


	//   ....[1]....
        /*0050*/ 	.word	0x00000ba0


	//----- nvinfo : EIATTR_CBANK_PARAM_SIZE
	.align		4
.L_15:
        /*0054*/ 	.byte	0x03, 0x19
        /*0056*/ 	.short	0x0014


	//----- nvinfo : EIATTR_PARAM_CBANK
	.align		4
        /*0058*/ 	.byte	0x04, 0x0a
        /*005a*/ 	.short	(.L_17 - .L_16)
	.align		4
.L_16:
        /*005c*/ 	.word	index@(.nv.constant0._Z24game_of_life_step_kernelPKmPmi)
        /*0060*/ 	.short	0x0380
        /*0062*/ 	.short	0x0014


	//----- nvinfo : EIATTR_SW_WAR
	.align		4
.L_17:
        /*0064*/ 	.byte	0x04, 0x36
        /*0066*/ 	.short	(.L_19 - .L_18)
.L_18:
        /*0068*/ 	.word	0x00000008
.L_19:


//--------------------- .nv.callgraph             --------------------------
	.section	.nv.callgraph,"",@"SHT_CUDA_CALLGRAPH"
	.align	4
	.sectionentsize	8
	.align		4
        /*0000*/ 	.word	0x00000000
	.align		4
        /*0004*/ 	.word	0xffffffff
	.align		4
        /*0008*/ 	.word	0x00000000
	.align		4
        /*000c*/ 	.word	0xfffffffe
	.align		4
        /*0010*/ 	.word	0x00000000
	.align		4
        /*0014*/ 	.word	0xfffffffd
	.align		4
        /*0018*/ 	.word	0x00000000
	.align		4
        /*001c*/ 	.word	0xfffffffc


//--------------------- .text._Z24game_of_life_step_kernelPKmPmi --------------------------
	.section	.text._Z24game_of_life_step_kernelPKmPmi,"ax",@progbits
	.align	128
        .global         _Z24game_of_life_step_kernelPKmPmi
        .type           _Z24game_of_life_step_kernelPKmPmi,@function
        .size           _Z24game_of_life_step_kernelPKmPmi,(.L_x_1 - _Z24game_of_life_step_kernelPKmPmi)
        .other          _Z24game_of_life_step_kernelPKmPmi,@"STO_CUDA_ENTRY STV_DEFAULT"
_Z24game_of_life_step_kernelPKmPmi:
.text._Z24game_of_life_step_kernelPKmPmi:
[----:B------:R-:W-:Y:S01]  /*0000*/  LDC R1, c[0x0][0x37c] ;  /* 0x0000df00ff017b82 */ /* 0x000fe20000000800 */
[----:B------:R-:W0:Y:S07]  /*0010*/  S2R R3, SR_TID.X ;  /* 0x0000000000037919 */ /* 0x000e2e0000002100 */
[----:B------:R-:W0:Y:S08]  /*0020*/  S2UR UR4, SR_CTAID.X ;  /* 0x00000000000479c3 */ /* 0x000e300000002500 */
[----:B------:R-:W0:Y:S08]  /*0030*/  LDC R0, c[0x0][0x360] ;  /* 0x0000d800ff007b82 */ /* 0x000e300000000800 */
[----:B------:R-:W1:Y:S01]  /*0040*/  LDC R9, c[0x0][0x390] ;  /* 0x0000e400ff097b82 */ /* 0x000e620000000800 */
[----:B0-----:R-:W-:-:S02]  /*0050*/  IMAD R0, R0, UR4, R3 ;  /* 0x0000000400007c24 */ /* 0x001fc4000f8e0203 */
[----:B-1----:R-:W-:-:S05]  /*0060*/  IMAD R3, R9, R9, RZ ;  /* 0x0000000909037224 */ /* 0x002fca00078e02ff */
[----:B------:R-:W-:-:S13]  /*0070*/  ISETP.GE.AND P0, PT, R0, R3, PT ;  /* 0x000000030000720c */ /* 0x000fda0003f06270 */
[----:B------:R-:W-:Y:S05]  /*0080*/  @P0 EXIT ;  /* 0x000000000000094d */ /* 0x000fea0003800000 */
[----:B------:R-:W-:Y:S01]  /*0090*/  IABS R5, R9 ;  /* 0x0000000900057213 */ /* 0x000fe20000000000 */
[----:B------:R-:W0:Y:S01]  /*00a0*/  LDC.64 R10, c[0x0][0x380] ;  /* 0x0000e000ff0a7b82 */ /* 0x000e220000000a00 */
[----:B------:R-:W1:Y:S02]  /*00b0*/  LDCU.64 UR6, c[0x0][0x358] ;  /* 0x00006b00ff0677ac */ /* 0x000e640008000a00 */
[----:B------:R-:W2:Y:S08]  /*00c0*/  I2F.RP R4, R5 ;  /* 0x0000000500047306 */ /* 0x000eb00000209400 */
[----:B--2---:R-:W2:Y:S01]  /*00d0*/  MUFU.RCP R4, R4 ;  /* 0x0000000400047308 */ /* 0x004ea20000001000 */
[----:B0-----:R-:W-:-:S04]  /*00e0*/  IMAD.WIDE R12, R0, 0x8, R10 ;  /* 0x00000008000c7825 */ /* 0x001fc800078e020a */
[----:B------:R-:W-:-:S04]  /*00f0*/  IMAD.WIDE R16, R9, 0x8, R12 ;  /* 0x0000000809107825 */ /* 0x000fc800078e020c */
[----:B--2---:R-:W-:-:S04]  /*0100*/  VIADD R2, R4, 0xffffffe ;  /* 0x0ffffffe04027836 */ /* 0x004fc80000000000 */
[----:B------:R0:W2:Y:S02]  /*0110*/  F2I.FTZ.U32.TRUNC.NTZ R3, R2 ;  /* 0x0000000200037305 */ /* 0x0000a4000021f000 */
[----:B0-----:R-:W-:Y:S02]  /*0120*/  IMAD.MOV.U32 R2, RZ, RZ, RZ ;  /* 0x000000ffff027224 */ /* 0x001fe400078e00ff */
[----:B--2---:R-:W-:-:S04]  /*0130*/  IMAD.MOV R6, RZ, RZ, -R3 ;  /* 0x000000ffff067224 */ /* 0x004fc800078e0a03 */
[----:B------:R-:W-:Y:S01]  /*0140*/  IMAD R7, R6, R5, RZ ;  /* 0x0000000506077224 */ /* 0x000fe200078e02ff */
[----:B------:R-:W-:-:S03]  /*0150*/  IABS R6, R0 ;  /* 0x0000000000067213 */ /* 0x000fc60000000000 */
[----:B------:R-:W-:Y:S01]  /*0160*/  IMAD.HI.U32 R3, R3, R7, R2 ;  /* 0x0000000703037227 */ /* 0x000fe200078e0002 */
[----:B------:R-:W-:-:S04]  /*0170*/  LOP3.LUT R2, R0, R9, RZ, 0x3c, !PT ;  /* 0x0000000900027212 */ /* 0x000fc800078e3cff */
[----:B------:R-:W-:Y:S01]  /*0180*/  ISETP.GE.AND P2, PT, R2, RZ, PT ;  /* 0x000000ff0200720c */ /* 0x000fe20003f46270 */
[----:B------:R-:W-:-:S04]  /*0190*/  IMAD.HI.U32 R3, R3, R6, RZ ;  /* 0x0000000603037227 */ /* 0x000fc800078e00ff */
[----:B------:R-:W-:-:S04]  /*01a0*/  IMAD.MOV R4, RZ, RZ, -R3 ;  /* 0x000000ffff047224 */ /* 0x000fc800078e0a03 */
[----:B------:R-:W-:Y:S01]  /*01b0*/  IMAD R4, R5, R4, R6 ;  /* 0x0000000405047224 */ /* 0x000fe200078e0206 */
[----:B------:R-:W-:-:S04]  /*01c0*/  CS2R R6, SRZ ;  /* 0x0000000000067805 */ /* 0x000fc8000001ff00 */
[----:B------:R-:W-:-:S13]  /*01d0*/  ISETP.GT.U32.AND P1, PT, R5, R4, PT ;  /* 0x000000040500720c */ /* 0x000fda0003f24070 */
[----:B------:R-:W-:Y:S02]  /*01e0*/  @!P1 IMAD.IADD R4, R4, 0x1, -R5 ;  /* 0x0000000104049824 */ /* 0x000fe400078e0a05 */
[----:B------:R-:W-:Y:S01]  /*01f0*/  @!P1 VIADD R3, R3, 0x1 ;  /* 0x0000000103039836 */ /* 0x000fe20000000000 */
[----:B------:R-:W-:Y:S02]  /*0200*/  ISETP.NE.AND P1, PT, R9, RZ, PT ;  /* 0x000000ff0900720c */ /* 0x000fe40003f25270 */
[----:B------:R-:W-:-:S13]  /*0210*/  ISETP.GE.U32.AND P0, PT, R4, R5, PT ;  /* 0x000000050400720c */ /* 0x000fda0003f06070 */
[----:B------:R-:W-:-:S04]  /*0220*/  @P0 VIADD R3, R3, 0x1 ;  /* 0x0000000103030836 */ /* 0x000fc80000000000 */
[----:B------:R-:W-:-:S04]  /*0230*/  IMAD.MOV.U32 R15, RZ, RZ, R3 ;  /* 0x000000ffff0f7224 */ /* 0x000fc800078e0003 */
[----:B------:R-:W-:Y:S01]  /*0240*/  @!P2 IMAD.MOV R15, RZ, RZ, -R15 ;  /* 0x000000ffff0fa224 */ /* 0x000fe200078e0a0f */
[----:B------:R-:W-:-:S05]  /*0250*/  @!P1 LOP3.LUT R15, RZ, R9, RZ, 0x33, !PT ;  /* 0x00000009ff0f9212 */ /* 0x000fca00078e33ff */
[----:B------:R-:W-:Y:S02]  /*0260*/  IMAD.MOV R2, RZ, RZ, -R15 ;  /* 0x000000ffff027224 */ /* 0x000fe400078e0a0f */
[----:B------:R-:W-:Y:S02]  /*0270*/  VIADD R22, R15, 0x1 ;  /* 0x000000010f167836 */ /* 0x000fe40000000000 */
[----:B------:R-:W-:Y:S02]  /*0280*/  IMAD R18, R9, R2, R0 ;  /* 0x0000000209127224 */ /* 0x000fe400078e0200 */
[----:B-1----:R-:W2:Y:S01]  /*0290*/  LDG.E.64.CONSTANT R2, desc[UR6][R12.64] ;  /* 0x000000060c027981 */ /* 0x002ea2000c1e9b00 */
[----:B------:R-:W-:Y:S01]  /*02a0*/  ISETP.GE.AND P5, PT, R22, R9, PT ;  /* 0x000000091600720c */ /* 0x000fe20003fa6270 */
[C---:B------:R-:W-:Y:S01]  /*02b0*/  VIADD R14, R18.reuse, 0x1 ;  /* 0x00000001120e7836 */ /* 0x040fe20000000000 */
[----:B------:R-:W-:-:S04]  /*02c0*/  ISETP.GE.AND P1, PT, R18, 0x1, PT ;  /* 0x000000011200780c */ /* 0x000fc80003f26270 */
[-C--:B------:R-:W-:Y:S02]  /*02d0*/  ISETP.GE.OR P4, PT, R22, R9.reuse, !P1 ;  /* 0x000000091600720c */ /* 0x080fe40004f86670 */
[----:B------:R-:W-:-:S05]  /*02e0*/  ISETP.GE.AND P0, PT, R14, R9, PT ;  /* 0x000000090e00720c */ /* 0x000fca0003f06270 */
[----:B------:R-:W3:Y:S04]  /*02f0*/  @!P5 LDG.E.CONSTANT R20, desc[UR6][R16.64] ;  /* 0x000000061014d981 */ /* 0x000ee8000c1e9900 */
[----:B------:R-:W4:Y:S04]  /*0300*/  @P1 LDG.E.64.CONSTANT R6, desc[UR6][R12.64+-0x8] ;  /* 0xfffff8060c061981 */ /* 0x000f28000c1e9b00 */
[----:B------:R-:W5:Y:S01]  /*0310*/  @!P4 LDG.E.CONSTANT R8, desc[UR6][R16.64+-0x8] ;  /* 0xfffff8061008c981 */ /* 0x000f62000c1e9900 */
[----:B------:R-:W-:Y:S02]  /*0320*/  CS2R R4, SRZ ;  /* 0x0000000000047805 */ /* 0x000fe4000001ff00 */
[----:B------:R-:W-:-:S04]  /*0330*/  VIMNMX R14, PT, PT, R14, R22, !PT ;  /* 0x000000160e0e7248 */ /* 0x000fc80007fe0100 */
[----:B------:R0:W5:Y:S01]  /*0340*/  @!P0 LDG.E.64.CONSTANT R4, desc[UR6][R12.64+0x8] ;  /* 0x000008060c048981 */ /* 0x000162000c1e9b00 */
[----:B------:R-:W-:Y:S02]  /*0350*/  ISETP.GE.AND P3, PT, R14, R9, PT ;  /* 0x000000090e00720c */ /* 0x000fe40003f66270 */
[C---:B------:R-:W-:Y:S01]  /*0360*/  ISETP.GE.AND P2, PT, R15.reuse, 0x1, PT ;  /* 0x000000010f00780c */ /* 0x040fe20003f46270 */
[----:B------:R-:W-:Y:S01]  /*0370*/  IMAD.IADD R19, R0, 0x1, -R9 ;  /* 0x0000000100137824 */ /* 0x000fe200078e0a09 */
[C---:B------:R-:W-:Y:S02]  /*0380*/  VIMNMX R9, PT, PT, R15.reuse, R18, PT ;  /* 0x000000120f097248 */ /* 0x040fe40003fe0100 */
[----:B------:R-:W-:Y:S01]  /*0390*/  ISETP.LT.OR P0, PT, R15, 0x1, P0 ;  /* 0x000000010f00780c */ /* 0x000fe20000701670 */
[----:B------:R-:W-:Y:S01]  /*03a0*/  IMAD.WIDE R18, R19, 0x8, R10 ;  /* 0x0000000813127825 */ /* 0x000fe200078e020a */
[----:B------:R-:W-:-:S05]  /*03b0*/  ISETP.GE.AND P1, PT, R9, 0x1, PT ;  /* 0x000000010900780c */ /* 0x000fca0003f26270 */
[----:B------:R1:W5:Y:S04]  /*03c0*/  @!P3 LDG.E.CONSTANT R23, desc[UR6][R16.64+0x8] ;  /* 0x000008061017b981 */ /* 0x000368000c1e9900 */
[----:B------:R-:W5:Y:S04]  /*03d0*/  @P2 LDG.E.U8.CONSTANT R21, desc[UR6][R18.64+0x7] ;  /* 0x0000070612152981 */ /* 0x000f68000c1e9100 */
[----:B------:R-:W5:Y:S04]  /*03e0*/  @P1 LDG.E.CONSTANT R14, desc[UR6][R18.64+-0x4] ;  /* 0xfffffc06120e1981 */ /* 0x000f68000c1e9900 */
[----:B------:R1:W5:Y:S01]  /*03f0*/  @!P0 LDG.E.U8.CONSTANT R12, desc[UR6][R18.64+0xf] ;  /* 0x00000f06120c8981 */ /* 0x000362000c1e9100 */
[----:B------:R-:W-:-:S02]  /*0400*/  IMAD.MOV.U32 R24, RZ, RZ, RZ ;  /* 0x000000ffff187224 */ /* 0x000fc400078e00ff */
[----:B------:R-:W-:Y:S01]  /*0410*/  IMAD.MOV.U32 R22, RZ, RZ, RZ ;  /* 0x000000ffff167224 */ /* 0x000fe200078e00ff */
[----:B------:R-:W-:Y:S01]  /*0420*/  UMOV UR4, URZ ;  /* 0x000000ff00047c82 */ /* 0x000fe20008000000 */
[C---:B--2---:R-:W-:Y:S01]  /*0430*/  IMAD.SHL.U32 R9, R2.reuse, 0x100, RZ ;  /* 0x0000010002097824 */ /* 0x044fe200078e00ff */
[----:B0-----:R-:W-:Y:S01]  /*0440*/  SHF.L.U64.HI R13, R2, 0x8, R3 ;  /* 0x00000008020d7819 */ /* 0x001fe20000010203 */
[----:B---3--:R-:W-:Y:S02]  /*0450*/  @!P5 IMAD.SHL.U32 R24, R20, 0x1000000, RZ ;  /* 0x010000001418d824 */ /* 0x008fe400078e00ff */
[C---:B----4-:R-:W-:Y:S01]  /*0460*/  IMAD.SHL.U32 R20, R6.reuse, 0x100, RZ ;  /* 0x0000010006147824 */ /* 0x050fe200078e00ff */
[----:B------:R-:W-:Y:S01]  /*0470*/  SHF.L.U64.HI R15, R6, 0x8, R7 ;  /* 0x00000008060f7819 */ /* 0x000fe20000010207 */
[----:B-----5:R-:W-:-:S03]  /*0480*/  @!P4 IMAD.SHL.U32 R22, R8, 0x1000000, RZ ;  /* 0x010000000816c824 */ /* 0x020fc600078e00ff */
[----:B------:R-:W-:Y:S02]  /*0490*/  LOP3.LUT R20, R20, UR4, RZ, 0xfc, !PT ;  /* 0x0000000414147c12 */ /* 0x000fe4000f8efcff */
[--C-:B------:R-:W-:Y:S02]  /*04a0*/  SHF.R.U64 R8, R6, 0xf, R7.reuse ;  /* 0x0000000f06087819 */ /* 0x100fe40000001207 */
[----:B------:R-:W-:Y:S02]  /*04b0*/  LOP3.LUT R15, R22, R15, RZ, 0xfc, !PT ;  /* 0x0000000f160f7212 */ /* 0x000fe400078efcff */
[--C-:B-1----:R-:W-:Y:S02]  /*04c0*/  SHF.R.U64 R17, R6, 0x7, R7.reuse ;  /* 0x0000000706117819 */ /* 0x102fe40000001207 */
[--C-:B------:R-:W-:Y:S02]  /*04d0*/  SHF.R.U32.HI R10, RZ, 0xf, R7.reuse ;  /* 0x0000000fff0a7819 */ /* 0x100fe40000011607 */
[----:B------:R-:W-:-:S02]  /*04e0*/  SHF.R.U32.HI R11, RZ, 0x7, R7 ;  /* 0x00000007ff0b7819 */ /* 0x000fc40000011607 */
[----:B------:R-:W-:Y:S02]  /*04f0*/  LOP3.LUT R6, R9, UR4, RZ, 0xfc, !PT ;  /* 0x0000000409067c12 */ /* 0x000fe4000f8efcff */
[----:B------:R-:W-:Y:S02]  /*0500*/  LOP3.LUT R7, R24, R13, RZ, 0xfc, !PT ;  /* 0x0000000d18077212 */ /* 0x000fe400078efcff */
[----:B------:R-:W-:Y:S01]  /*0510*/  SHF.R.U64 R25, R20, 0x7, R15 ;  /* 0x0000000714197819 */ /* 0x000fe2000000120f */
[C---:B------:R-:W-:Y:S01]  /*0520*/  IMAD.SHL.U32 R16, R6.reuse, 0x2, RZ ;  /* 0x0000000206107824 */ /* 0x040fe200078e00ff */
[----:B------:R-:W-:Y:S02]  /*0530*/  SHF.R.U64 R18, R6, 0x1, R7 ;  /* 0x0000000106127819 */ /* 0x000fe40000001207 */
[----:B------:R-:W-:Y:S01]  /*0540*/  LOP3.LUT R25, R25, 0x1010100, RZ, 0xc0, !PT ;  /* 0x0101010019197812 */ /* 0x000fe200078ec0ff */
[C---:B------:R-:W-:Y:S01]  /*0550*/  IMAD.SHL.U32 R27, R4.reuse, 0x8000, RZ ;  /* 0x00008000041b7824 */ /* 0x040fe200078e00ff */
[----:B------:R-:W-:-:S02]  /*0560*/  SHF.R.U64 R13, R4, 0x8, R5 ;  /* 0x00000008040d7819 */ /* 0x000fc40000001205 */
[--C-:B------:R-:W-:Y:S02]  /*0570*/  SHF.R.U32.HI R9, RZ, 0x8, R5.reuse ;  /* 0x00000008ff097819 */ /* 0x100fe40000011605 */
[--C-:B------:R-:W-:Y:S02]  /*0580*/  SHF.L.U64.HI R19, R4, 0xf, R5.reuse ;  /* 0x0000000f04137819 */ /* 0x100fe40000010205 */
[----:B------:R-:W-:Y:S02]  /*0590*/  LOP3.LUT R18, R18, 0x7f7f7f00, RZ, 0xc0, !PT ;  /* 0x7f7f7f0012127812 */ /* 0x000fe400078ec0ff */
[C---:B------:R-:W-:Y:S02]  /*05a0*/  SHF.L.U64.HI R22, R4.reuse, 0x7, R5 ;  /* 0x0000000704167819 */ /* 0x040fe40000010205 */
[----:B------:R-:W-:Y:S01]  /*05b0*/  LOP3.LUT R5, R25, 0xfefefe00, R16, 0xf8, !PT ;  /* 0xfefefe0019057812 */ /* 0x000fe200078ef810 */
[----:B------:R-:W-:Y:S01]  /*05c0*/  IMAD.SHL.U32 R20, R4, 0x80, RZ ;  /* 0x0000008004147824 */ /* 0x000fe200078e00ff */
[----:B------:R-:W-:-:S02]  /*05d0*/  SHF.R.U32.HI R16, RZ, 0x1, R7 ;  /* 0x00000001ff107819 */ /* 0x000fc40000011607 */
[----:B------:R-:W-:Y:S02]  /*05e0*/  SHF.R.U32.HI R15, RZ, 0x7, R15 ;  /* 0x00000007ff0f7819 */ /* 0x000fe4000001160f */
[----:B------:R-:W-:Y:S02]  /*05f0*/  LOP3.LUT R4, R18, 0x80808000, R27, 0xf8, !PT ;  /* 0x8080800012047812 */ /* 0x000fe400078ef81b */
[----:B------:R-:W-:Y:S02]  /*0600*/  LOP3.LUT R24, R11, 0x1010101, RZ, 0xc0, !PT ;  /* 0x010101010b187812 */ /* 0x000fe400078ec0ff */
[----:B------:R-:W-:Y:S02]  /*0610*/  LOP3.LUT R16, R16, 0x7f7f7f7f, RZ, 0xc0, !PT ;  /* 0x7f7f7f7f10107812 */ /* 0x000fe400078ec0ff */
[----:B------:R-:W-:Y:S02]  /*0620*/  SHF.L.U64.HI R18, R6, 0x1, R7 ;  /* 0x0000000106127819 */ /* 0x000fe40000010207 */
[----:B------:R-:W-:-:S02]  /*0630*/  LOP3.LUT R11, R15, 0x1010101, RZ, 0xc0, !PT ;  /* 0x010101010f0b7812 */ /* 0x000fc400078ec0ff */
[----:B------:R-:W-:Y:S02]  /*0640*/  LOP3.LUT R4, R4, UR4, RZ, 0xfc, !PT ;  /* 0x0000000404047c12 */ /* 0x000fe4000f8efcff */
[----:B------:R-:W-:Y:S02]  /*0650*/  SHF.L.U64.HI R25, R2, 0x1, R3 ;  /* 0x0000000102197819 */ /* 0x000fe40000010203 */
[----:B------:R-:W-:Y:S02]  /*0660*/  LOP3.LUT R19, R16, 0x80808080, R19, 0xf8, !PT ;  /* 0x8080808010137812 */ /* 0x000fe400078ef813 */
[----:B------:R-:W-:Y:S02]  /*0670*/  LOP3.LUT R16, R11, 0xfefefefe, R18, 0xf8, !PT ;  /* 0xfefefefe0b107812 */ /* 0x000fe400078ef812 */
[C---:B------:R-:W-:Y:S02]  /*0680*/  LOP3.LUT R11, R4.reuse, R5, R6, 0x96, !PT ;  /* 0x00000005040b7212 */ /* 0x040fe400078e9606 */
[----:B------:R-:W-:-:S02]  /*0690*/  LOP3.LUT R6, R4, R6, R5, 0xe8, !PT ;  /* 0x0000000604067212 */ /* 0x000fc400078ee805 */
[----:B------:R-:W-:Y:S02]  /*06a0*/  CS2R R4, SRZ ;  /* 0x0000000000047805 */ /* 0x000fe4000001ff00 */
[----:B------:R-:W-:Y:S01]  /*06b0*/  LOP3.LUT R15, R24, 0xfefefefe, R25, 0xf8, !PT ;  /* 0xfefefefe180f7812 */ /* 0x000fe200078ef819 */
[C---:B------:R-:W-:Y:S01]  /*06c0*/  IMAD.SHL.U32 R24, R2.reuse, 0x2, RZ ;  /* 0x0000000202187824 */ /* 0x040fe200078e00ff */
[----:B------:R-:W-:Y:S01]  /*06d0*/  LOP3.LUT R17, R17, 0x1010101, RZ, 0xc0, !PT ;  /* 0x0101010111117812 */ /* 0x000fe200078ec0ff */
[----:B------:R-:W-:Y:S01]  /*06e0*/  IMAD.MOV.U32 R18, RZ, RZ, RZ ;  /* 0x000000ffff127224 */ /* 0x000fe200078e00ff */
[--C-:B------:R-:W-:Y:S01]  /*06f0*/  SHF.R.U32.HI R25, RZ, 0x8, R3.reuse ;  /* 0x00000008ff197819 */ /* 0x100fe20000011603 */
[----:B------:R-:W-:Y:S02]  /*0700*/  @P2 IMAD.MOV.U32 R5, RZ, RZ, RZ ;  /* 0x000000ffff052224 */ /* 0x000fe400078e00ff */
[----:B------:R-:W-:Y:S01]  /*0710*/  @!P3 IMAD.U32 R18, R23, -0x80000000, RZ ;  /* 0x800000001712b824 */ /* 0x000fe200078e00ff */
[----:B------:R-:W-:Y:S01]  /*0720*/  SHF.R.U64 R23, R2, 0x8, R3 ;  /* 0x0000000802177819 */ /* 0x000fe20000001203 */
[----:B------:R-:W-:Y:S01]  /*0730*/  @P2 IMAD.MOV.U32 R4, RZ, RZ, R21 ;  /* 0x000000ffff042224 */ /* 0x000fe200078e0015 */
[----:B------:R-:W-:-:S02]  /*0740*/  LOP3.LUT R17, R17, 0xfefefefe, R24, 0xf8, !PT ;  /* 0xfefefefe11117812 */ /* 0x000fc400078ef818 */
[----:B------:R-:W-:Y:S02]  /*0750*/  LOP3.LUT R24, R5, R25, RZ, 0xfc, !PT ;  /* 0x0000001905187212 */ /* 0x000fe400078efcff */
[----:B------:R-:W-:Y:S02]  /*0760*/  LOP3.LUT R21, R4, R23, RZ, 0xfc, !PT ;  /* 0x0000001704157212 */ /* 0x000fe400078efcff */
[----:B------:R-:W-:Y:S02]  /*0770*/  SHF.R.U32.HI R25, RZ, 0x1, R3 ;  /* 0x00000001ff197819 */ /* 0x000fe40000011603 */
[----:B------:R-:W-:Y:S02]  /*0780*/  LOP3.LUT R22, R22, 0x80808080, RZ, 0xc0, !PT ;  /* 0x8080808016167812 */ /* 0x000fe400078ec0ff */
[----:B------:R-:W-:Y:S01]  /*0790*/  CS2R R4, SRZ ;  /* 0x0000000000047805 */ /* 0x000fe2000001ff00 */
[----:B------:R-:W-:Y:S01]  /*07a0*/  IMAD.MOV.U32 R23, RZ, RZ, RZ ;  /* 0x000000ffff177224 */ /* 0x000fe200078e00ff */
[----:B------:R-:W-:Y:S01]  /*07b0*/  @P1 SHF.R.U32.HI R23, RZ, 0x1f, R14 ;  /* 0x0000001fff171819 */ /* 0x000fe2000001160e */
[----:B------:R-:W-:Y:S01]  /*07c0*/  @!P0 IMAD.MOV.U32 R4, RZ, RZ, R12 ;  /* 0x000000ffff048224 */ /* 0x000fe200078e000c */
[----:B------:R-:W-:Y:S01]  /*07d0*/  LOP3.LUT R22, R22, 0x7f7f7f7f, R25, 0xf8, !PT ;  /* 0x7f7f7f7f16167812 */ /* 0x000fe200078ef819 */
[----:B------:R-:W-:Y:S01]  /*07e0*/  IMAD.SHL.U32 R14, R21, 0x2, RZ ;  /* 0x00000002150e7824 */ /* 0x000fe200078e00ff */
[----:B------:R-:W-:Y:S01]  /*07f0*/  SHF.R.U64 R25, R2, 0x1, R3 ;  /* 0x0000000102197819 */ /* 0x000fe20000001203 */
[----:B------:R-:W-:Y:S01]  /*0800*/  @!P0 IMAD.MOV.U32 R5, RZ, RZ, RZ ;  /* 0x000000ffff058224 */ /* 0x000fe200078e00ff */
[----:B------:R-:W-:-:S02]  /*0810*/  LOP3.LUT R12, R20, 0x80808080, RZ, 0xc0, !PT ;  /* 0x80808080140c7812 */ /* 0x000fc400078ec0ff */
[----:B------:R-:W-:Y:S02]  /*0820*/  SHF.L.U64.HI R27, R21, 0x1, R24 ;  /* 0x00000001151b7819 */ /* 0x000fe40000010218 */
[----:B------:R-:W-:Y:S02]  /*0830*/  LOP3.LUT R12, R12, 0x7f7f7f7f, R25, 0xf8, !PT ;  /* 0x7f7f7f7f0c0c7812 */ /* 0x000fe400078ef819 */
[----:B------:R-:W-:Y:S02]  /*0840*/  LOP3.LUT R25, R14, 0xfefefefe, RZ, 0xc0, !PT ;  /* 0xfefefefe0e197812 */ /* 0x000fe400078ec0ff */
[----:B------:R-:W-:Y:S02]  /*0850*/  LOP3.LUT R13, R4, R13, RZ, 0xfc, !PT ;  /* 0x0000000d040d7212 */ /* 0x000fe400078efcff */
[----:B------:R-:W-:Y:S02]  /*0860*/  LOP3.LUT R14, R5, R9, RZ, 0xfc, !PT ;  /* 0x00000009050e7212 */ /* 0x000fe400078efcff */
[----:B------:R-:W-:-:S02]  /*0870*/  LOP3.LUT R27, R27, 0xfefefe, RZ, 0xc0, !PT ;  /* 0x00fefefe1b1b7812 */ /* 0x000fc400078ec0ff */
[----:B------:R-:W-:Y:S01]  /*0880*/  LOP3.LUT R18, R19, R18, RZ, 0xfc, !PT ;  /* 0x0000001213127212 */ /* 0x000fe200078efcff */
[C---:B------:R-:W-:Y:S01]  /*0890*/  IMAD.SHL.U32 R5, R13.reuse, 0x80, RZ ;  /* 0x000000800d057824 */ /* 0x040fe200078e00ff */
[----:B------:R-:W-:Y:S02]  /*08a0*/  SHF.L.U64.HI R19, R13, 0x7, R14 ;  /* 0x000000070d137819 */ /* 0x000fe4000001020e */
[----:B------:R-:W-:Y:S02]  /*08b0*/  LOP3.LUT R9, R27, 0x10101, R10, 0xf8, !PT ;  /* 0x000101011b097812 */ /* 0x000fe400078ef80a */
[----:B------:R-:W-:Y:S02]  /*08c0*/  SHF.R.U32.HI R10, RZ, 0x1, R24 ;  /* 0x00000001ff0a7819 */ /* 0x000fe40000011618 */
[----:B------:R-:W-:Y:S02]  /*08d0*/  LOP3.LUT R19, R19, 0x808080, RZ, 0xc0, !PT ;  /* 0x0080808013137812 */ /* 0x000fe400078ec0ff */
[----:B------:R-:W-:-:S02]  /*08e0*/  LOP3.LUT R4, R25, 0x1010101, R8, 0xf8, !PT ;  /* 0x0101010119047812 */ /* 0x000fc400078ef808 */
[----:B------:R-:W-:Y:S02]  /*08f0*/  SHF.R.U64 R8, R21, 0x1, R24 ;  /* 0x0000000115087819 */ /* 0x000fe40000001218 */
[----:B------:R-:W-:Y:S02]  /*0900*/  LOP3.LUT R5, R5, 0x80808080, RZ, 0xc0, !PT ;  /* 0x8080808005057812 */ /* 0x000fe400078ec0ff */
[----:B------:R-:W-:Y:S02]  /*0910*/  LOP3.LUT R19, R19, 0x7f7f7f, R10, 0xf8, !PT ;  /* 0x007f7f7f13137812 */ /* 0x000fe400078ef80a */
[----:B------:R-:W-:Y:S02]  /*0920*/  LOP3.LUT R10, R9, UR4, RZ, 0xfc, !PT ;  /* 0x00000004090a7c12 */ /* 0x000fe4000f8efcff */
[----:B------:R-:W-:Y:S02]  /*0930*/  LOP3.LUT R4, R4, R23, RZ, 0xfc, !PT ;  /* 0x0000001704047212 */ /* 0x000fe400078efcff */
[----:B------:R-:W-:-:S02]  /*0940*/  LOP3.LUT R5, R5, 0x7f7f7f7f, R8, 0xf8, !PT ;  /* 0x7f7f7f7f05057812 */ /* 0x000fc400078ef808 */
[C---:B------:R-:W-:Y:S02]  /*0950*/  LOP3.LUT R9, R18.reuse, R16, R7, 0x96, !PT ;  /* 0x0000001012097212 */ /* 0x040fe400078e9607 */
[----:B------:R-:W-:Y:S02]  /*0960*/  LOP3.LUT R7, R18, R7, R16, 0xe8, !PT ;  /* 0x0000000712077212 */ /* 0x000fe400078ee810 */
[----:B------:R-:W-:Y:S02]  /*0970*/  LOP3.LUT R13, R19, R10, R24, 0x96, !PT ;  /* 0x0000000a130d7212 */ /* 0x000fe400078e9618 */
[C---:B------:R-:W-:Y:S02]  /*0980*/  LOP3.LUT R16, R5.reuse, R4, R21, 0x96, !PT ;  /* 0x0000000405107212 */ /* 0x040fe400078e9615 */
[----:B------:R-:W-:Y:S02]  /*0990*/  LOP3.LUT R21, R5, R21, R4, 0xe8, !PT ;  /* 0x0000001505157212 */ /* 0x000fe400078ee804 */
[----:B------:R-:W-:Y:S01]  /*09a0*/  LOP3.LUT R24, R19, R24, R10, 0xe8, !PT ;  /* 0x0000001813187212 */ /* 0x000fe200078ee80a */
[----:B------:R-:W0:Y:S01]  /*09b0*/  LDC.64 R4, c[0x0][0x388] ;  /* 0x0000e200ff047b82 */ /* 0x000e220000000a00 */
[----:B------:R-:W-:-:S02]  /*09c0*/  LOP3.LUT R8, R22, R15, R13, 0x28, !PT ;  /* 0x0000000f16087212 */ /* 0x000fc400078e280d */
[-C--:B------:R-:W-:Y:S02]  /*09d0*/  LOP3.LUT R14, R13, R22.reuse, R15, 0x96, !PT ;  /* 0x000000160d0e7212 */ /* 0x080fe400078e960f */
[----:B------:R-:W-:Y:S02]  /*09e0*/  LOP3.LUT R13, R22, R15, R13, 0xe8, !PT ;  /* 0x0000000f160d7212 */ /* 0x000fe400078ee80d */
[----:B------:R-:W-:Y:S02]  /*09f0*/  LOP3.LUT R15, R24, R22, R15, 0x78, !PT ;  /* 0x00000016180f7212 */ /* 0x000fe400078e780f */
[CCC-:B------:R-:W-:Y:S02]  /*0a00*/  LOP3.LUT R19, R12.reuse, R17.reuse, R16.reuse, 0x28, !PT ;  /* 0x000000110c137212 */ /* 0x1c0fe400078e2810 */
[----:B------:R-:W-:Y:S02]  /*0a10*/  LOP3.LUT R10, R12, R17, R16, 0xe8, !PT ;  /* 0x000000110c0a7212 */ /* 0x000fe400078ee810 */
[----:B------:R-:W-:-:S02]  /*0a20*/  LOP3.LUT R16, R16, R12, R17, 0x96, !PT ;  /* 0x0000000c10107212 */ /* 0x000fc400078e9611 */
[----:B------:R-:W-:Y:S02]  /*0a30*/  LOP3.LUT R17, R21, R12, R17, 0x78, !PT ;  /* 0x0000000c15117212 */ /* 0x000fe400078e7811 */
[----:B------:R-:W-:Y:S02]  /*0a40*/  LOP3.LUT R12, R24, R13, RZ, 0xc0, !PT ;  /* 0x0000000d180c7212 */ /* 0x000fe400078ec0ff */
[----:B------:R-:W-:Y:S02]  /*0a50*/  LOP3.LUT R18, R7, R15, RZ, 0xfc, !PT ;  /* 0x0000000f07127212 */ /* 0x000fe400078efcff */
[----:B------:R-:W-:Y:S02]  /*0a60*/  LOP3.LUT R13, R2, R11, R16, 0xf6, !PT ;  /* 0x0000000b020d7212 */ /* 0x000fe400078ef610 */
[----:B------:R-:W-:Y:S02]  /*0a70*/  LOP3.LUT R2, R3, R9, R14, 0xf6, !PT ;  /* 0x0000000903027212 */ /* 0x000fe400078ef60e */
[----:B------:R-:W-:-:S02]  /*0a80*/  LOP3.LUT R3, R6, R17, RZ, 0xfc, !PT ;  /* 0x0000001106037212 */ /* 0x000fc400078efcff */
[----:B------:R-:W-:Y:S02]  /*0a90*/  LOP3.LUT R20, R9, R14, RZ, 0xc0, !PT ;  /* 0x0000000e09147212 */ /* 0x000fe400078ec0ff */
[----:B------:R-:W-:Y:S02]  /*0aa0*/  LOP3.LUT R9, R18, R9, R14, 0x80, !PT ;  /* 0x0000000912097212 */ /* 0x000fe400078e800e */
[----:B------:R-:W-:Y:S02]  /*0ab0*/  LOP3.LUT R18, R11, R16, RZ, 0xc0, !PT ;  /* 0x000000100b127212 */ /* 0x000fe400078ec0ff */
[----:B------:R-:W-:Y:S02]  /*0ac0*/  LOP3.LUT R11, R3, R11, R16, 0x80, !PT ;  /* 0x0000000b030b7212 */ /* 0x000fe400078e8010 */
[----:B------:R-:W-:Y:S02]  /*0ad0*/  LOP3.LUT R14, R7, R15, R8, 0x60, !PT ;  /* 0x0000000f070e7212 */ /* 0x000fe400078e6008 */
[----:B------:R-:W-:-:S02]  /*0ae0*/  LOP3.LUT R3, R6, R17, R19, 0x60, !PT ;  /* 0x0000001106037212 */ /* 0x000fc400078e6013 */
[----:B------:R-:W-:Y:S02]  /*0af0*/  LOP3.LUT R10, R21, R10, RZ, 0xc0, !PT ;  /* 0x0000000a150a7212 */ /* 0x000fe400078ec0ff */
[----:B------:R-:W-:Y:S02]  /*0b00*/  LOP3.LUT R17, R18, R17, R19, 0x96, !PT ;  /* 0x0000001112117212 */ /* 0x000fe400078e9613 */
[----:B------:R-:W-:Y:S02]  /*0b10*/  LOP3.LUT R8, R20, R15, R8, 0x96, !PT ;  /* 0x0000000f14087212 */ /* 0x000fe400078e9608 */
[----:B------:R-:W-:Y:S02]  /*0b20*/  LOP3.LUT R12, R12, R9, R14, 0x1e, !PT ;  /* 0x000000090c0c7212 */ /* 0x000fe400078e1e0e */
[----:B------:R-:W-:Y:S02]  /*0b30*/  LOP3.LUT R10, R10, R11, R3, 0x1e, !PT ;  /* 0x0000000b0a0a7212 */ /* 0x000fe400078e1e03 */
[----:B------:R-:W-:-:S02]  /*0b40*/  LOP3.LUT R13, R13, R17, R6, 0x60, !PT ;  /* 0x000000110d0d7212 */ /* 0x000fc400078e6006 */
[----:B------:R-:W-:Y:S01]  /*0b50*/  LOP3.LUT R7, R2, R8, R7, 0x60, !PT ;  /* 0x0000000802077212 */ /* 0x000fe200078e6007 */
[----:B0-----:R-:W-:Y:S01]  /*0b60*/  IMAD.WIDE R4, R0, 0x8, R4 ;  /* 0x0000000800047825 */ /* 0x001fe200078e0204 */
[----:B------:R-:W-:Y:S02]  /*0b70*/  LOP3.LUT R2, R13, R10, RZ, 0x30, !PT ;  /* 0x0000000a0d027212 */ /* 0x000fe400078e30ff */
[----:B------:R-:W-:-:S05]  /*0b80*/  LOP3.LUT R3, R7, R12, RZ, 0x30, !PT ;  /* 0x0000000c07037212 */ /* 0x000fca00078e30ff */
[----:B------:R-:W-:Y:S01]  /*0b90*/  STG.E.64 desc[UR6][R4.64], R2 ;  /* 0x0000000204007986 */ /* 0x000fe2000c101b06 */
[----:B------:R-:W-:Y:S05]  /*0ba0*/  EXIT ;  /* 0x000000000000794d */ /* 0x000fea0003800000 */
.L_x_0:
[----:B------:R-:W-:-:S00]  /*0bb0*/  BRA `(.L_x_0) ;  /* 0xfffffffc00fc7947 */ /* 0x000fc0000383ffff */
[----:B------:R-:W-:-:S00]  /*0bc0*/  NOP ;  /* 0x0000000000007918 */ /* 0x000fc00000000000 */
        /* <DEDUP_REMOVED lines=11> */
.L_x_1:


//--------------------- .nv.shared.reserved.0     --------------------------
	.section	.nv.shared.reserved.0,"aw",@nobits
	.weak		__nv_reservedSMEM_offset_0_alias
	.size		__nv_reservedSMEM_offset_0_alias, 0, 64
	.other		__nv_reservedSMEM_offset_0_alias,@"STO_CUDA_RESERVED_SHARED STV_DEFAULT"
__nv_reservedSMEM_offset_0_alias:
	.zero		0
	.zero		64


//--------------------- .nv.constant0._Z24game_of_life_step_kernelPKmPmi --------------------------
	.section	.nv.constant0._Z24game_of_life_step_kernelPKmPmi,"a",@progbits
	.sectionflags	@""
	.align	4
.nv.constant0._Z24game_of_life_step_kernelPKmPmi:
	.zero		916


//--------------------- SYMBOLS --------------------------

	.type		.nv.reservedSmem.offset0,@object
	.size		.nv.reservedSmem.offset0,0x4
